//
// Generated by NVIDIA NVVM Compiler
//
// Compiler Build ID: CL-36424714
// Cuda compilation tools, release 13.0, V13.0.88
// Based on NVVM 20.0.0
//

.version 9.0
.target sm_100
.address_size 64

	// .globl	_Z23gpu_register_copy_arithPiS_

.visible .entry _Z23gpu_register_copy_arithPiS_(
	.param .u64 .ptr .align 1 _Z23gpu_register_copy_arithPiS__param_0,
	.param .u64 .ptr .align 1 _Z23gpu_register_copy_arithPiS__param_1
)
{
	.reg .pred 	%p<2>;
	.reg .b32 	%r<30>;
	.reg .b64 	%rd<9>;

	ld.param.u64 	%rd2, [_Z23gpu_register_copy_arithPiS__param_0];
	ld.param.u64 	%rd1, [_Z23gpu_register_copy_arithPiS__param_1];
	cvta.to.global.u64 	%rd3, %rd2;
	mov.u32 	%r9, %ctaid.x;
	mov.u32 	%r10, %ntid.x;
	mov.u32 	%r11, %tid.x;
	mad.lo.s32 	%r1, %r9, %r10, %r11;
	mul.wide.u32 	%rd4, %r1, 4;
	add.s64 	%rd5, %rd3, %rd4;
	ld.global.u32 	%r2, [%rd5];
	add.s32 	%r3, %r2, -2;
	mov.b32 	%r28, 0;
	mov.u32 	%r29, %r28;
$L__BB0_1:
	add.s32 	%r12, %r3, %r29;
	mad.lo.s32 	%r13, %r12, %r2, %r3;
	mad.lo.s32 	%r14, %r13, %r2, %r3;
	mad.lo.s32 	%r15, %r14, %r2, %r3;
	mad.lo.s32 	%r16, %r15, %r2, %r3;
	mad.lo.s32 	%r17, %r16, %r2, %r3;
	mad.lo.s32 	%r18, %r17, %r2, %r3;
	mad.lo.s32 	%r19, %r18, %r2, %r3;
	mad.lo.s32 	%r20, %r19, %r2, %r3;
	mad.lo.s32 	%r21, %r20, %r2, %r3;
	mad.lo.s32 	%r22, %r21, %r2, %r3;
	mad.lo.s32 	%r23, %r22, %r2, %r3;
	mad.lo.s32 	%r24, %r23, %r2, %r3;
	mad.lo.s32 	%r25, %r24, %r2, %r3;
	mad.lo.s32 	%r26, %r25, %r2, %r3;
	mad.lo.s32 	%r27, %r26, %r2, %r3;
	mul.lo.s32 	%r29, %r27, %r2;
	add.s32 	%r28, %r28, 16;
	setp.ne.s32 	%p1, %r28, 10000;
	@%p1 bra 	$L__BB0_1;
	cvta.to.global.u64 	%rd6, %rd1;
	add.s64 	%rd8, %rd6, %rd4;
	st.global.u32 	[%rd8], %r29;
	ret;

}
	// .globl	_Z18gpu_register_arithPiS_
.visible .entry _Z18gpu_register_arithPiS_(
	.param .u64 .ptr .align 1 _Z18gpu_register_arithPiS__param_0,
	.param .u64 .ptr .align 1 _Z18gpu_register_arithPiS__param_1
)
{
	.reg .pred 	%p<2>;
	.reg .b32 	%r<61>;
	.reg .b64 	%rd<9>;

	ld.param.u64 	%rd2, [_Z18gpu_register_arithPiS__param_0];
	ld.param.u64 	%rd1, [_Z18gpu_register_arithPiS__param_1];
	cvta.to.global.u64 	%rd3, %rd2;
	mov.u32 	%r9, %ctaid.x;
	mov.u32 	%r10, %ntid.x;
	mov.u32 	%r11, %tid.x;
	mad.lo.s32 	%r1, %r9, %r10, %r11;
	mul.wide.u32 	%rd4, %r1, 4;
	add.s64 	%rd5, %rd3, %rd4;
	ld.global.u32 	%r2, [%rd5];
	add.s32 	%r3, %r2, -1;
	mov.b32 	%r59, 0;
	mov.u32 	%r60, %r59;
$L__BB1_1:
	add.s32 	%r12, %r60, %r3;
	mul.lo.s32 	%r13, %r12, %r2;
	div.s32 	%r14, %r13, %r2;
	add.s32 	%r15, %r14, %r3;
	mul.lo.s32 	%r16, %r15, %r2;
	div.s32 	%r17, %r16, %r2;
	add.s32 	%r18, %r17, %r3;
	mul.lo.s32 	%r19, %r18, %r2;
	div.s32 	%r20, %r19, %r2;
	add.s32 	%r21, %r20, %r3;
	mul.lo.s32 	%r22, %r21, %r2;
	div.s32 	%r23, %r22, %r2;
	add.s32 	%r24, %r23, %r3;
	mul.lo.s32 	%r25, %r24, %r2;
	div.s32 	%r26, %r25, %r2;
	add.s32 	%r27, %r26, %r3;
	mul.lo.s32 	%r28, %r27, %r2;
	div.s32 	%r29, %r28, %r2;
	add.s32 	%r30, %r29, %r3;
	mul.lo.s32 	%r31, %r30, %r2;
	div.s32 	%r32, %r31, %r2;
	add.s32 	%r33, %r32, %r3;
	mul.lo.s32 	%r34, %r33, %r2;
	div.s32 	%r35, %r34, %r2;
	add.s32 	%r36, %r35, %r3;
	mul.lo.s32 	%r37, %r36, %r2;
	div.s32 	%r38, %r37, %r2;
	add.s32 	%r39, %r38, %r3;
	mul.lo.s32 	%r40, %r39, %r2;
	div.s32 	%r41, %r40, %r2;
	add.s32 	%r42, %r41, %r3;
	mul.lo.s32 	%r43, %r42, %r2;
	div.s32 	%r44, %r43, %r2;
	add.s32 	%r45, %r44, %r3;
	mul.lo.s32 	%r46, %r45, %r2;
	div.s32 	%r47, %r46, %r2;
	add.s32 	%r48, %r47, %r3;
	mul.lo.s32 	%r49, %r48, %r2;
	div.s32 	%r50, %r49, %r2;
	add.s32 	%r51, %r50, %r3;
	mul.lo.s32 	%r52, %r51, %r2;
	div.s32 	%r53, %r52, %r2;
	add.s32 	%r54, %r53, %r3;
	mul.lo.s32 	%r55, %r54, %r2;
	div.s32 	%r56, %r55, %r2;
	add.s32 	%r57, %r56, %r3;
	mul.lo.s32 	%r58, %r57, %r2;
	div.s32 	%r60, %r58, %r2;
	add.s32 	%r59, %r59, 16;
	setp.ne.s32 	%p1, %r59, 10000;
	@%p1 bra 	$L__BB1_1;
	cvta.to.global.u64 	%rd6, %rd1;
	add.s64 	%rd8, %rd6, %rd4;
	st.global.u32 	[%rd8], %r60;
	ret;

}
	// .globl	_Z16gpu_global_arithPiS_
.visible .entry _Z16gpu_global_arithPiS_(
	.param .u64 .ptr .align 1 _Z16gpu_global_arithPiS__param_0,
	.param .u64 .ptr .align 1 _Z16gpu_global_arithPiS__param_1
)
{
	.reg .pred 	%p<2>;
	.reg .b32 	%r<75>;
	.reg .b64 	%rd<8>;

	ld.param.u64 	%rd3, [_Z16gpu_global_arithPiS__param_0];
	ld.param.u64 	%rd4, [_Z16gpu_global_arithPiS__param_1];
	cvta.to.global.u64 	%rd5, %rd3;
	cvta.to.global.u64 	%rd6, %rd4;
	mov.u32 	%r6, %ctaid.x;
	mov.u32 	%r7, %ntid.x;
	mov.u32 	%r8, %tid.x;
	mad.lo.s32 	%r9, %r6, %r7, %r8;
	mul.wide.u32 	%rd7, %r9, 4;
	add.s64 	%rd1, %rd6, %rd7;
	mov.b32 	%r73, 0;
	st.global.u32 	[%rd1], %r73;
	add.s64 	%rd2, %rd5, %rd7;
	mov.u32 	%r74, %r73;
$L__BB2_1:
	ld.global.u32 	%r10, [%rd2];
	add.s32 	%r11, %r73, %r10;
	st.global.u32 	[%rd1], %r11;
	ld.global.u32 	%r12, [%rd2];
	mul.lo.s32 	%r13, %r12, %r11;
	st.global.u32 	[%rd1], %r13;
	ld.global.u32 	%r14, [%rd2];
	sub.s32 	%r15, %r13, %r14;
	st.global.u32 	[%rd1], %r15;
	ld.global.u32 	%r16, [%rd2];
	div.s32 	%r17, %r15, %r16;
	st.global.u32 	[%rd1], %r17;
	ld.global.u32 	%r18, [%rd2];
	add.s32 	%r19, %r17, %r18;
	st.global.u32 	[%rd1], %r19;
	ld.global.u32 	%r20, [%rd2];
	mul.lo.s32 	%r21, %r20, %r19;
	st.global.u32 	[%rd1], %r21;
	ld.global.u32 	%r22, [%rd2];
	sub.s32 	%r23, %r21, %r22;
	st.global.u32 	[%rd1], %r23;
	ld.global.u32 	%r24, [%rd2];
	div.s32 	%r25, %r23, %r24;
	st.global.u32 	[%rd1], %r25;
	ld.global.u32 	%r26, [%rd2];
	add.s32 	%r27, %r25, %r26;
	st.global.u32 	[%rd1], %r27;
	ld.global.u32 	%r28, [%rd2];
	mul.lo.s32 	%r29, %r28, %r27;
	st.global.u32 	[%rd1], %r29;
	ld.global.u32 	%r30, [%rd2];
	sub.s32 	%r31, %r29, %r30;
	st.global.u32 	[%rd1], %r31;
	ld.global.u32 	%r32, [%rd2];
	div.s32 	%r33, %r31, %r32;
	st.global.u32 	[%rd1], %r33;
	ld.global.u32 	%r34, [%rd2];
	add.s32 	%r35, %r33, %r34;
	st.global.u32 	[%rd1], %r35;
	ld.global.u32 	%r36, [%rd2];
	mul.lo.s32 	%r37, %r36, %r35;
	st.global.u32 	[%rd1], %r37;
	ld.global.u32 	%r38, [%rd2];
	sub.s32 	%r39, %r37, %r38;
	st.global.u32 	[%rd1], %r39;
	ld.global.u32 	%r40, [%rd2];
	div.s32 	%r41, %r39, %r40;
	st.global.u32 	[%rd1], %r41;
	ld.global.u32 	%r42, [%rd2];
	add.s32 	%r43, %r41, %r42;
	st.global.u32 	[%rd1], %r43;
	ld.global.u32 	%r44, [%rd2];
	mul.lo.s32 	%r45, %r44, %r43;
	st.global.u32 	[%rd1], %r45;
	ld.global.u32 	%r46, [%rd2];
	sub.s32 	%r47, %r45, %r46;
	st.global.u32 	[%rd1], %r47;
	ld.global.u32 	%r48, [%rd2];
	div.s32 	%r49, %r47, %r48;
	st.global.u32 	[%rd1], %r49;
	ld.global.u32 	%r50, [%rd2];
	add.s32 	%r51, %r49, %r50;
	st.global.u32 	[%rd1], %r51;
	ld.global.u32 	%r52, [%rd2];
	mul.lo.s32 	%r53, %r52, %r51;
	st.global.u32 	[%rd1], %r53;
	ld.global.u32 	%r54, [%rd2];
	sub.s32 	%r55, %r53, %r54;
	st.global.u32 	[%rd1], %r55;
	ld.global.u32 	%r56, [%rd2];
	div.s32 	%r57, %r55, %r56;
	st.global.u32 	[%rd1], %r57;
	ld.global.u32 	%r58, [%rd2];
	add.s32 	%r59, %r57, %r58;
	st.global.u32 	[%rd1], %r59;
	ld.global.u32 	%r60, [%rd2];
	mul.lo.s32 	%r61, %r60, %r59;
	st.global.u32 	[%rd1], %r61;
	ld.global.u32 	%r62, [%rd2];
	sub.s32 	%r63, %r61, %r62;
	st.global.u32 	[%rd1], %r63;
	ld.global.u32 	%r64, [%rd2];
	div.s32 	%r65, %r63, %r64;
	st.global.u32 	[%rd1], %r65;
	ld.global.u32 	%r66, [%rd2];
	add.s32 	%r67, %r65, %r66;
	st.global.u32 	[%rd1], %r67;
	ld.global.u32 	%r68, [%rd2];
	mul.lo.s32 	%r69, %r68, %r67;
	st.global.u32 	[%rd1], %r69;
	ld.global.u32 	%r70, [%rd2];
	sub.s32 	%r71, %r69, %r70;
	st.global.u32 	[%rd1], %r71;
	ld.global.u32 	%r72, [%rd2];
	div.s32 	%r73, %r71, %r72;
	st.global.u32 	[%rd1], %r73;
	add.s32 	%r74, %r74, 8;
	setp.ne.s32 	%p1, %r74, 10000;
	@%p1 bra 	$L__BB2_1;
	ret;

}


// ===== COMPILED SASS (sm_100) =====

	.target	sm_100

	.elftype	@"ET_EXEC"


//--------------------- .note.nv.tkinfo           --------------------------
	.section	.note.nv.tkinfo,"",@"SHT_NOTE"
	.sectionflags	@"SHF_NOTE_NV_TKINFO"
	.tkinfo
        /*0018*/ 	.word	0x00000002
        /*0030*/ 	.string	""
        /*0030*/ 	.string	"ptxas"
        /*0030*/ 	.string	"Cuda compilation tools, release 13.0, V13.0.88"
        /*0030*/ 	.string	"Build cuda_13.0.r13.0/compiler.36424714_0"
        /*0030*/ 	.string	"-arch sm_100 -m 64 "



//--------------------- .note.nv.cuinfo           --------------------------
	.section	.note.nv.cuinfo,"",@"SHT_NOTE"
	.sectionflags	@"SHF_NOTE_NV_CUINFO"
        /*0018*/ 	.short	0x0002
        /*001a*/ 	.short	0x0064
        /*001c*/ 	.short	0x0082
	.zero		2


//--------------------- .nv.info                  --------------------------
	.section	.nv.info,"",@"SHT_CUDA_INFO"
	.align	4


	//----- nvinfo : EIATTR_REGCOUNT
	.align		4
        /*0000*/ 	.byte	0x04, 0x2f
        /*0002*/ 	.short	(.L_1 - .L_0)
	.align		4
.L_0:
        /*0004*/ 	.word	index@(_Z23gpu_register_copy_arithPiS_)
        /*0008*/ 	.word	0x00000009


	//----- nvinfo : EIATTR_FRAME_SIZE
	.align		4
.L_1:
        /*000c*/ 	.byte	0x04, 0x11
        /*000e*/ 	.short	(.L_3 - .L_2)
	.align		4
.L_2:
        /*0010*/ 	.word	index@(_Z23gpu_register_copy_arithPiS_)
        /*0014*/ 	.word	0x00000000


	//----- nvinfo : EIATTR_REGCOUNT
	.align		4
.L_3:
        /*0018*/ 	.byte	0x04, 0x2f
        /*001a*/ 	.short	(.L_5 - .L_4)
	.align		4
.L_4:
        /*001c*/ 	.word	index@(_Z18gpu_register_arithPiS_)
        /*0020*/ 	.word	0x00000010


	//----- nvinfo : EIATTR_FRAME_SIZE
	.align		4
.L_5:
        /*0024*/ 	.byte	0x04, 0x11
        /*0026*/ 	.short	(.L_7 - .L_6)
	.align		4
.L_6:
        /*0028*/ 	.word	index@(_Z18gpu_register_arithPiS_)
        /*002c*/ 	.word	0x00000000


	//----- nvinfo : EIATTR_REGCOUNT
	.align		4
.L_7:
        /*0030*/ 	.byte	0x04, 0x2f
        /*0032*/ 	.short	(.L_9 - .L_8)
	.align		4
.L_8:
        /*0034*/ 	.word	index@(_Z16gpu_global_arithPiS_)
        /*0038*/ 	.word	0x00000012


	//----- nvinfo : EIATTR_FRAME_SIZE
	.align		4
.L_9:
        /*003c*/ 	.byte	0x04, 0x11
        /*003e*/ 	.short	(.L_11 - .L_10)
	.align		4
.L_10:
        /*0040*/ 	.word	index@(_Z16gpu_global_arithPiS_)
        /*0044*/ 	.word	0x00000000


	//----- nvinfo : EIATTR_MIN_STACK_SIZE
	.align		4
.L_11:
        /*0048*/ 	.byte	0x04, 0x12
        /*004a*/ 	.short	(.L_13 - .L_12)
	.align		4
.L_12:
        /*004c*/ 	.word	index@(_Z16gpu_global_arithPiS_)
        /*0050*/ 	.word	0x00000000


	//----- nvinfo : EIATTR_MIN_STACK_SIZE
	.align		4
.L_13:
        /*0054*/ 	.byte	0x04, 0x12
        /*0056*/ 	.short	(.L_15 - .L_14)
	.align		4
.L_14:
        /*0058*/ 	.word	index@(_Z18gpu_register_arithPiS_)
        /*005c*/ 	.word	0x00000000


	//----- nvinfo : EIATTR_MIN_STACK_SIZE
	.align		4
.L_15:
        /*0060*/ 	.byte	0x04, 0x12
        /*0062*/ 	.short	(.L_17 - .L_16)
	.align		4
.L_16:
        /*0064*/ 	.word	index@(_Z23gpu_register_copy_arithPiS_)
        /*0068*/ 	.word	0x00000000
.L_17:


//--------------------- .nv.compat                --------------------------
	.section	.nv.compat,"",@"SHT_CUDA_COMPAT_INFO"
	.align	4
        /*0000*/ 	.byte	0x02, 0x09, 0x00, 0x00, 0x02, 0x02, 0x01, 0x00, 0x02, 0x05, 0x05, 0x00, 0x03, 0x07, 0x01, 0x01
        /*0010*/ 	.byte	0x02, 0x03, 0x00, 0x00, 0x02, 0x06, 0x01, 0x00, 0x04, 0x0b, 0x08, 0x00, 0x09, 0x00, 0x00, 0x00
        /*0020*/ 	.byte	0x00, 0x00, 0x00, 0x00


//--------------------- .nv.info._Z16gpu_global_arithPiS_ --------------------------
	.section	.nv.info._Z16gpu_global_arithPiS_,"",@"SHT_CUDA_INFO"
	.sectionflags	@""
	.align	4


	//----- nvinfo : EIATTR_CUDA_API_VERSION
	.align		4
        /*0000*/ 	.byte	0x04, 0x37
        /*0002*/ 	.short	(.L_19 - .L_18)
.L_18:
        /*0004*/ 	.word	0x00000082


	//----- nvinfo : EIATTR_KPARAM_INFO
	.align		4
.L_19:
        /*0008*/ 	.byte	0x04, 0x17
        /*000a*/ 	.short	(.L_21 - .L_20)
.L_20:
        /*000c*/ 	.word	0x00000000
        /*0010*/ 	.short	0x0001
        /*0012*/ 	.short	0x0008
        /*0014*/ 	.byte	0x00, 0xf5, 0x21, 0x00


	//----- nvinfo : EIATTR_KPARAM_INFO
	.align		4
.L_21:
        /*0018*/ 	.byte	0x04, 0x17
        /*001a*/ 	.short	(.L_23 - .L_22)
.L_22:
        /*001c*/ 	.word	0x00000000
        /*0020*/ 	.short	0x0000
        /*0022*/ 	.short	0x0000
        /*0024*/ 	.byte	0x00, 0xf5, 0x21, 0x00


	//----- nvinfo : EIATTR_SPARSE_MMA_MASK
	.align		4
.L_23:
        /*0028*/ 	.byte	0x03, 0x50
        /*002a*/ 	.short	0x0000


	//----- nvinfo : EIATTR_MAXREG_COUNT
	.align		4
        /*002c*/ 	.byte	0x03, 0x1b
        /*002e*/ 	.short	0x00ff


	//----- nvinfo : EIATTR_MERCURY_ISA_VERSION
	.align		4
        /*0030*/ 	.byte	0x03, 0x5f
        /*0032*/ 	.short	0x0101


	//----- nvinfo : EIATTR_VRC_CTA_INIT_COUNT
	.align		4
        /*0034*/ 	.byte	0x02, 0x4a
	.zero		1
	.zero		1


	//----- nvinfo : EIATTR_EXIT_INSTR_OFFSETS
	.align		4
        /*0038*/ 	.byte	0x04, 0x1c
        /*003a*/ 	.short	(.L_25 - .L_24)


	//   ....[0]....
.L_24:
        /*003c*/ 	.word	0x00001310


	//----- nvinfo : EIATTR_CBANK_PARAM_SIZE
	.align		4
.L_25:
        /*0040*/ 	.byte	0x03, 0x19
        /*0042*/ 	.short	0x0010


	//----- nvinfo : EIATTR_PARAM_CBANK
	.align		4
        /*0044*/ 	.byte	0x04, 0x0a
        /*0046*/ 	.short	(.L_27 - .L_26)
	.align		4
.L_26:
        /*0048*/ 	.word	index@(.nv.constant0._Z16gpu_global_arithPiS_)
        /*004c*/ 	.short	0x0380
        /*004e*/ 	.short	0x0010


	//----- nvinfo : EIATTR_SW_WAR
	.align		4
.L_27:
        /*0050*/ 	.byte	0x04, 0x36
        /*0052*/ 	.short	(.L_29 - .L_28)
.L_28:
        /*0054*/ 	.word	0x00000008
.L_29:


//--------------------- .nv.info._Z18gpu_register_arithPiS_ --------------------------
	.section	.nv.info._Z18gpu_register_arithPiS_,"",@"SHT_CUDA_INFO"
	.sectionflags	@""
	.align	4


	//----- nvinfo : EIATTR_CUDA_API_VERSION
	.align		4
        /*0000*/ 	.byte	0x04, 0x37
        /*0002*/ 	.short	(.L_31 - .L_30)
.L_30:
        /*0004*/ 	.word	0x00000082


	//----- nvinfo : EIATTR_KPARAM_INFO
	.align		4
.L_31:
        /*0008*/ 	.byte	0x04, 0x17
        /*000a*/ 	.short	(.L_33 - .L_32)
.L_32:
        /*000c*/ 	.word	0x00000000
        /*0010*/ 	.short	0x0001
        /*0012*/ 	.short	0x0008
        /*0014*/ 	.byte	0x00, 0xf5, 0x21, 0x00


	//----- nvinfo : EIATTR_KPARAM_INFO
	.align		4
.L_33:
        /*0018*/ 	.byte	0x04, 0x17
        /*001a*/ 	.short	(.L_35 - .L_34)
.L_34:
        /*001c*/ 	.word	0x00000000
        /*0020*/ 	.short	0x0000
        /*0022*/ 	.short	0x0000
        /*0024*/ 	.byte	0x00, 0xf5, 0x21, 0x00


	//----- nvinfo : EIATTR_SPARSE_MMA_MASK
	.align		4
.L_35:
        /*0028*/ 	.byte	0x03, 0x50
        /*002a*/ 	.short	0x0000


	//----- nvinfo : EIATTR_MAXREG_COUNT
	.align		4
        /*002c*/ 	.byte	0x03, 0x1b
        /*002e*/ 	.short	0x00ff


	//----- nvinfo : EIATTR_MERCURY_ISA_VERSION
	.align		4
        /*0030*/ 	.byte	0x03, 0x5f
        /*0032*/ 	.short	0x0101


	//----- nvinfo : EIATTR_VRC_CTA_INIT_COUNT
	.align		4
        /*0034*/ 	.byte	0x02, 0x4a
	.zero		1
	.zero		1


	//----- nvinfo : EIATTR_EXIT_INSTR_OFFSETS
	.align		4
        /*0038*/ 	.byte	0x04, 0x1c
        /*003a*/ 	.short	(.L_37 - .L_36)


	//   ....[0]....
.L_36:
        /*003c*/ 	.word	0x000010a0


	//----- nvinfo : EIATTR_CBANK_PARAM_SIZE
	.align		4
.L_37:
        /*0040*/ 	.byte	0x03, 0x19
        /*0042*/ 	.short	0x0010


	//----- nvinfo : EIATTR_PARAM_CBANK
	.align		4
        /*0044*/ 	.byte	0x04, 0x0a
        /*0046*/ 	.short	(.L_39 - .L_38)
	.align		4
.L_38:
        /*0048*/ 	.word	index@(.nv.constant0._Z18gpu_register_arithPiS_)
        /*004c*/ 	.short	0x0380
        /*004e*/ 	.short	0x0010


	//----- nvinfo : EIATTR_SW_WAR
	.align		4
.L_39:
        /*0050*/ 	.byte	0x04, 0x36
        /*0052*/ 	.short	(.L_41 - .L_40)
.L_40:
        /*0054*/ 	.word	0x00000008
.L_41:


//--------------------- .nv.info._Z23gpu_register_copy_arithPiS_ --------------------------
	.section	.nv.info._Z23gpu_register_copy_arithPiS_,"",@"SHT_CUDA_INFO"
	.sectionflags	@""
	.align	4


	//----- nvinfo : EIATTR_CUDA_API_VERSION
	.align		4
        /*0000*/ 	.byte	0x04, 0x37
        /*0002*/ 	.short	(.L_43 - .L_42)
.L_42:
        /*0004*/ 	.word	0x00000082


	//----- nvinfo : EIATTR_KPARAM_INFO
	.align		4
.L_43:
        /*0008*/ 	.byte	0x04, 0x17
        /*000a*/ 	.short	(.L_45 - .L_44)
.L_44:
        /*000c*/ 	.word	0x00000000
        /*0010*/ 	.short	0x0001
        /*0012*/ 	.short	0x0008
        /*0014*/ 	.byte	0x00, 0xf5, 0x21, 0x00


	//----- nvinfo : EIATTR_KPARAM_INFO
	.align		4
.L_45:
        /*0018*/ 	.byte	0x04, 0x17
        /*001a*/ 	.short	(.L_47 - .L_46)
.L_46:
        /*001c*/ 	.word	0x00000000
        /*0020*/ 	.short	0x0000
        /*0022*/ 	.short	0x0000
        /*0024*/ 	.byte	0x00, 0xf5, 0x21, 0x00


	//----- nvinfo : EIATTR_SPARSE_MMA_MASK
	.align		4
.L_47:
        /*0028*/ 	.byte	0x03, 0x50
        /*002a*/ 	.short	0x0000


	//----- nvinfo : EIATTR_MAXREG_COUNT
	.align		4
        /*002c*/ 	.byte	0x03, 0x1b
        /*002e*/ 	.short	0x00ff


	//----- nvinfo : EIATTR_MERCURY_ISA_VERSION
	.align		4
        /*0030*/ 	.byte	0x03, 0x5f
        /*0032*/ 	.short	0x0101


	//----- nvinfo : EIATTR_VRC_CTA_INIT_COUNT
	.align		4
        /*0034*/ 	.byte	0x02, 0x4a
	.zero		1
	.zero		1


	//----- nvinfo : EIATTR_EXIT_INSTR_OFFSETS
	.align		4
        /*0038*/ 	.byte	0x04, 0x1c
        /*003a*/ 	.short	(.L_49 - .L_48)


	//   ....[0]....
.L_48:
        /*003c*/ 	.word	0x00001220


	//----- nvinfo : EIATTR_CBANK_PARAM_SIZE
	.align		4
.L_49:
        /*0040*/ 	.byte	0x03, 0x19
        /*0042*/ 	.short	0x0010


	//----- nvinfo : EIATTR_PARAM_CBANK
	.align		4
        /*0044*/ 	.byte	0x04, 0x0a
        /*0046*/ 	.short	(.L_51 - .L_50)
	.align		4
.L_50:
        /*0048*/ 	.word	index@(.nv.constant0._Z23gpu_register_copy_arithPiS_)
        /*004c*/ 	.short	0x0380
        /*004e*/ 	.short	0x0010


	//----- nvinfo : EIATTR_SW_WAR
	.align		4
.L_51:
        /*0050*/ 	.byte	0x04, 0x36
        /*0052*/ 	.short	(.L_53 - .L_52)
.L_52:
        /*0054*/ 	.word	0x00000008
.L_53:


//--------------------- .nv.callgraph             --------------------------
	.section	.nv.callgraph,"",@"SHT_CUDA_CALLGRAPH"
	.align	4
	.sectionentsize	8
	.align		4
        /*0000*/ 	.word	0x00000000
	.align		4
        /*0004*/ 	.word	0xffffffff
	.align		4
        /*0008*/ 	.word	0x00000000
	.align		4
        /*000c*/ 	.word	0xfffffffe
	.align		4
        /*0010*/ 	.word	0x00000000
	.align		4
        /*0014*/ 	.word	0xfffffffd
	.align		4
        /*0018*/ 	.word	0x00000000
	.align		4
        /*001c*/ 	.word	0xfffffffc


//--------------------- .text._Z16gpu_global_arithPiS_ --------------------------
	.section	.text._Z16gpu_global_arithPiS_,"ax",@progbits
	.align	128
        .global         _Z16gpu_global_arithPiS_
        .type           _Z16gpu_global_arithPiS_,@function
        .size           _Z16gpu_global_arithPiS_,(.L_x_6 - _Z16gpu_global_arithPiS_)
        .other          _Z16gpu_global_arithPiS_,@"STO_CUDA_ENTRY STV_DEFAULT"
_Z16gpu_global_arithPiS_:
.text._Z16gpu_global_arithPiS_:
[----:B------:R-:W-:Y:S01]  /*0000*/  LDC R1, c[0x0][0x37c] ;  /* 0x0000df00ff017b82 */ /* 0x000fe20000000800 */
[----:B------:R-:W0:Y:S07]  /*0010*/  S2R R0, SR_TID.X ;  /* 0x0000000000007919 */ /* 0x000e2e0000002100 */
[----:B------:R-:W0:Y:S01]  /*0020*/  S2UR UR4, SR_CTAID.X ;  /* 0x00000000000479c3 */ /* 0x000e220000002500 */
[----:B------:R-:W1:Y:S07]  /*0030*/  LDCU.64 UR6, c[0x0][0x358] ;  /* 0x00006b00ff0677ac */ /* 0x000e6e0008000a00 */
[----:B------:R-:W0:Y:S08]  /*0040*/  LDC R7, c[0x0][0x360] ;  /* 0x0000d800ff077b82 */ /* 0x000e300000000800 */
[----:B------:R-:W2:Y:S08]  /*0050*/  LDC.64 R2, c[0x0][0x388] ;  /* 0x0000e200ff027b82 */ /* 0x000eb00000000a00 */
[----:B------:R-:W3:Y:S01]  /*0060*/  LDC.64 R4, c[0x0][0x380] ;  /* 0x0000e000ff047b82 */ /* 0x000ee20000000a00 */
[----:B0-----:R-:W-:Y:S01]  /*0070*/  IMAD R7, R7, UR4, R0 ;  /* 0x0000000407077c24 */ /* 0x001fe2000f8e0200 */
[----:B------:R-:W-:Y:S01]  /*0080*/  UMOV UR4, URZ ;  /* 0x000000ff00047c82 */ /* 0x000fe20008000000 */
[----:B------:R-:W-:-:S02]  /*0090*/  IMAD.MOV.U32 R0, RZ, RZ, RZ ;  /* 0x000000ffff007224 */ /* 0x000fc400078e00ff */
[----:B--2---:R-:W-:-:S05]  /*00a0*/  IMAD.WIDE.U32 R2, R7, 0x4, R2 ;  /* 0x0000000407027825 */ /* 0x004fca00078e0002 */
[----:B-1----:R0:W-:Y:S01]  /*00b0*/  STG.E desc[UR6][R2.64], RZ ;  /* 0x000000ff02007986 */ /* 0x0021e2000c101906 */
[----:B---3--:R-:W-:-:S07]  /*00c0*/  IMAD.WIDE.U32 R4, R7, 0x4, R4 ;  /* 0x0000000407047825 */ /* 0x008fce00078e0004 */
.L_x_0:
[----:B-1----:R-:W2:Y:S02]  /*00d0*/  LDG.E R7, desc[UR6][R4.64] ;  /* 0x0000000604077981 */ /* 0x002ea4000c1e1900 */
[----:B--2---:R-:W-:-:S05]  /*00e0*/  IMAD.IADD R7, R7, 0x1, R0 ;  /* 0x0000000107077824 */ /* 0x004fca00078e0200 */
[----:B------:R-:W-:Y:S04]  /*00f0*/  STG.E desc[UR6][R2.64], R7 ;  /* 0x0000000702007986 */ /* 0x000fe8000c101906 */
[----:B------:R-:W2:Y:S02]  /*0100*/  LDG.E R0, desc[UR6][R4.64] ;  /* 0x0000000604007981 */ /* 0x000ea4000c1e1900 */
[----:B--2---:R-:W-:-:S05]  /*0110*/  IMAD R9, R7, R0, RZ ;  /* 0x0000000007097224 */ /* 0x004fca00078e02ff */
[----:B------:R-:W-:Y:S04]  /*0120*/  STG.E desc[UR6][R2.64], R9 ;  /* 0x0000000902007986 */ /* 0x000fe8000c101906 */
[----:B------:R-:W2:Y:S02]  /*0130*/  LDG.E R0, desc[UR6][R4.64] ;  /* 0x0000000604007981 */ /* 0x000ea4000c1e1900 */
[----:B--2---:R-:W-:-:S05]  /*0140*/  IADD3 R11, PT, PT, R9, -R0, RZ ;  /* 0x80000000090b7210 */ /* 0x004fca0007ffe0ff */
[----:B------:R1:W-:Y:S04]  /*0150*/  STG.E desc[UR6][R2.64], R11 ;  /* 0x0000000b02007986 */ /* 0x0003e8000c101906 */
[----:B------:R-:W2:Y:S01]  /*0160*/  LDG.E R0, desc[UR6][R4.64] ;  /* 0x0000000604007981 */ /* 0x000ea2000c1e1900 */
[----:B------:R-:W-:Y:S02]  /*0170*/  IABS R12, R11 ;  /* 0x0000000b000c7213 */ /* 0x000fe40000000000 */
[-C--:B--2---:R-:W-:Y:S02]  /*0180*/  IABS R13, R0.reuse ;  /* 0x00000000000d7213 */ /* 0x084fe40000000000 */
[-C--:B------:R-:W-:Y:S02]  /*0190*/  IABS R14, R0.reuse ;  /* 0x00000000000e7213 */ /* 0x080fe40000000000 */
[----:B------:R-:W2:Y:S01]  /*01a0*/  I2F.RP R8, R13 ;  /* 0x0000000d00087306 */ /* 0x000ea20000209400 */
[----:B-1----:R-:W-:-:S04]  /*01b0*/  LOP3.LUT R11, R11, R0, RZ, 0x3c, !PT ;  /* 0x000000000b0b7212 */ /* 0x002fc800078e3cff */
[----:B------:R-:W-:-:S03]  /*01c0*/  ISETP.GE.AND P1, PT, R11, RZ, PT ;  /* 0x000000ff0b00720c */ /* 0x000fc60003f26270 */
[----:B--2---:R-:W1:Y:S02]  /*01d0*/  MUFU.RCP R8, R8 ;  /* 0x0000000800087308 */ /* 0x004e640000001000 */
[----:B-1----:R-:W-:Y:S02]  /*01e0*/  VIADD R6, R8, 0xffffffe ;  /* 0x0ffffffe08067836 */ /* 0x002fe40000000000 */
[----:B------:R-:W-:-:S04]  /*01f0*/  IMAD.MOV R8, RZ, RZ, -R14 ;  /* 0x000000ffff087224 */ /* 0x000fc800078e0a0e */
[----:B------:R1:W2:Y:S02]  /*0200*/  F2I.FTZ.U32.TRUNC.NTZ R7, R6 ;  /* 0x0000000600077305 */ /* 0x0002a4000021f000 */
[----:B-1----:R-:W-:Y:S02]  /*0210*/  IMAD.MOV.U32 R6, RZ, RZ, RZ ;  /* 0x000000ffff067224 */ /* 0x002fe400078e00ff */
[----:B--2---:R-:W-:-:S04]  /*0220*/  IMAD.MOV R10, RZ, RZ, -R7 ;  /* 0x000000ffff0a7224 */ /* 0x004fc800078e0a07 */
[----:B------:R-:W-:Y:S01]  /*0230*/  IMAD R9, R10, R13, RZ ;  /* 0x0000000d0a097224 */ /* 0x000fe200078e02ff */
[----:B------:R-:W-:-:S03]  /*0240*/  MOV R10, R12 ;  /* 0x0000000c000a7202 */ /* 0x000fc60000000f00 */
[----:B------:R-:W-:-:S06]  /*0250*/  IMAD.HI.U32 R7, R7, R9, R6 ;  /* 0x0000000907077227 */ /* 0x000fcc00078e0006 */
[----:B------:R-:W-:-:S04]  /*0260*/  IMAD.HI.U32 R7, R7, R10, RZ ;  /* 0x0000000a07077227 */ /* 0x000fc800078e00ff */
[----:B------:R-:W-:-:S05]  /*0270*/  IMAD R6, R7, R8, R10 ;  /* 0x0000000807067224 */ /* 0x000fca00078e020a */
[----:B------:R-:W-:-:S13]  /*0280*/  ISETP.GT.U32.AND P2, PT, R13, R6, PT ;  /* 0x000000060d00720c */ /* 0x000fda0003f44070 */
[-C--:B------:R-:W-:Y:S01]  /*0290*/  @!P2 IADD3 R6, PT, PT, R6, -R13.reuse, RZ ;  /* 0x8000000d0606a210 */ /* 0x080fe20007ffe0ff */
[----:B------:R-:W-:Y:S01]  /*02a0*/  @!P2 VIADD R7, R7, 0x1 ;  /* 0x000000010707a836 */ /* 0x000fe20000000000 */
[----:B------:R-:W-:Y:S02]  /*02b0*/  ISETP.NE.AND P2, PT, R0, RZ, PT ;  /* 0x000000ff0000720c */ /* 0x000fe40003f45270 */
[----:B------:R-:W-:-:S13]  /*02c0*/  ISETP.GE.U32.AND P0, PT, R6, R13, PT ;  /* 0x0000000d0600720c */ /* 0x000fda0003f06070 */
[----:B------:R-:W-:-:S05]  /*02d0*/  @P0 VIADD R7, R7, 0x1 ;  /* 0x0000000107070836 */ /* 0x000fca0000000000 */
[----:B------:R-:W-:Y:S02]  /*02e0*/  @!P1 IADD3 R7, PT, PT, -R7, RZ, RZ ;  /* 0x000000ff07079210 */ /* 0x000fe40007ffe1ff */
[----:B------:R-:W-:-:S05]  /*02f0*/  @!P2 LOP3.LUT R7, RZ, R0, RZ, 0x33, !PT ;  /* 0x00000000ff07a212 */ /* 0x000fca00078e33ff */
[----:B------:R-:W-:Y:S04]  /*0300*/  STG.E desc[UR6][R2.64], R7 ;  /* 0x0000000702007986 */ /* 0x000fe8000c101906 */
[----:B------:R-:W2:Y:S02]  /*0310*/  LDG.E R0, desc[UR6][R4.64] ;  /* 0x0000000604007981 */ /* 0x000ea4000c1e1900 */
[----:B--2---:R-:W-:-:S05]  /*0320*/  IMAD.IADD R9, R7, 0x1, R0 ;  /* 0x0000000107097824 */ /* 0x004fca00078e0200 */
[----:B------:R-:W-:Y:S04]  /*0330*/  STG.E desc[UR6][R2.64], R9 ;  /* 0x0000000902007986 */ /* 0x000fe8000c101906 */
[----:B------:R-:W2:Y:S02]  /*0340*/  LDG.E R0, desc[UR6][R4.64] ;  /* 0x0000000604007981 */ /* 0x000ea4000c1e1900 */
[----:B--2---:R-:W-:-:S05]  /*0350*/  IMAD R11, R9, R0, RZ ;  /* 0x00000000090b7224 */ /* 0x004fca00078e02ff */
[----:B------:R1:W-:Y:S04]  /*0360*/  STG.E desc[UR6][R2.64], R11 ;  /* 0x0000000b02007986 */ /* 0x0003e8000c101906 */
[----:B------:R-:W2:Y:S02]  /*0370*/  LDG.E R0, desc[UR6][R4.64] ;  /* 0x0000000604007981 */ /* 0x000ea4000c1e1900 */
[----:B--2---:R-:W-:-:S05]  /*0380*/  IMAD.IADD R13, R11, 0x1, -R0 ;  /* 0x000000010b0d7824 */ /* 0x004fca00078e0a00 */
[----:B------:R2:W-:Y:S04]  /*0390*/  STG.E desc[UR6][R2.64], R13 ;  /* 0x0000000d02007986 */ /* 0x0005e8000c101906 */
[----:B------:R-:W3:Y:S01]  /*03a0*/  LDG.E R0, desc[UR6][R4.64] ;  /* 0x0000000604007981 */ /* 0x000ee2000c1e1900 */
[----:B-1----:R-:W-:Y:S02]  /*03b0*/  IABS R11, R13 ;  /* 0x0000000d000b7213 */ /* 0x002fe40000000000 */
[-C--:B---3--:R-:W-:Y:S02]  /*03c0*/  IABS R15, R0.reuse ;  /* 0x00000000000f7213 */ /* 0x088fe40000000000 */
[-C--:B------:R-:W-:Y:S02]  /*03d0*/  IABS R12, R0.reuse ;  /* 0x00000000000c7213 */ /* 0x080fe40000000000 */
[----:B------:R-:W1:Y:S01]  /*03e0*/  I2F.RP R8, R15 ;  /* 0x0000000f00087306 */ /* 0x000e620000209400 */
[----:B--2---:R-:W-:-:S04]  /*03f0*/  LOP3.LUT R13, R13, R0, RZ, 0x3c, !PT ;  /* 0x000000000d0d7212 */ /* 0x004fc800078e3cff */
[----:B------:R-:W-:-:S03]  /*0400*/  ISETP.GE.AND P1, PT, R13, RZ, PT ;  /* 0x000000ff0d00720c */ /* 0x000fc60003f26270 */
[----:B-1----:R-:W1:Y:S02]  /*0410*/  MUFU.RCP R8, R8 ;  /* 0x0000000800087308 */ /* 0x002e640000001000 */
[----:B-1----:R-:W-:Y:S01]  /*0420*/  IADD3 R6, PT, PT, R8, 0xffffffe, RZ ;  /* 0x0ffffffe08067810 */ /* 0x002fe20007ffe0ff */
[----:B------:R-:W-:-:S05]  /*0430*/  IMAD.MOV R8, RZ, RZ, -R12 ;  /* 0x000000ffff087224 */ /* 0x000fca00078e0a0c */
[----:B------:R1:W2:Y:S02]  /*0440*/  F2I.FTZ.U32.TRUNC.NTZ R7, R6 ;  /* 0x0000000600077305 */ /* 0x0002a4000021f000 */
[----:B-1----:R-:W-:Y:S02]  /*0450*/  HFMA2 R6, -RZ, RZ, 0, 0 ;  /* 0x00000000ff067431 */ /* 0x002fe400000001ff */
[----:B--2---:R-:W-:-:S04]  /*0460*/  IMAD.MOV R10, RZ, RZ, -R7 ;  /* 0x000000ffff0a7224 */ /* 0x004fc800078e0a07 */
[----:B------:R-:W-:Y:S02]  /*0470*/  IMAD R9, R10, R15, RZ ;  /* 0x0000000f0a097224 */ /* 0x000fe400078e02ff */
[----:B------:R-:W-:Y:S02]  /*0480*/  IMAD.MOV.U32 R10, RZ, RZ, R11 ;  /* 0x000000ffff0a7224 */ /* 0x000fe400078e000b */
[----:B------:R-:W-:-:S06]  /*0490*/  IMAD.HI.U32 R7, R7, R9, R6 ;  /* 0x0000000907077227 */ /* 0x000fcc00078e0006 */
[----:B------:R-:W-:-:S04]  /*04a0*/  IMAD.HI.U32 R7, R7, R10, RZ ;  /* 0x0000000a07077227 */ /* 0x000fc800078e00ff */
[----:B------:R-:W-:-:S05]  /*04b0*/  IMAD R6, R7, R8, R10 ;  /* 0x0000000807067224 */ /* 0x000fca00078e020a */
[----:B------:R-:W-:-:S13]  /*04c0*/  ISETP.GT.U32.AND P2, PT, R15, R6, PT ;  /* 0x000000060f00720c */ /* 0x000fda0003f44070 */
[----:B------:R-:W-:Y:S01]  /*04d0*/  @!P2 IMAD.IADD R6, R6, 0x1, -R15 ;  /* 0x000000010606a824 */ /* 0x000fe200078e0a0f */
[----:B------:R-:W-:Y:S02]  /*04e0*/  @!P2 IADD3 R7, PT, PT, R7, 0x1, RZ ;  /* 0x000000010707a810 */ /* 0x000fe40007ffe0ff */
[----:B------:R-:W-:Y:S02]  /*04f0*/  ISETP.NE.AND P2, PT, R0, RZ, PT ;  /* 0x000000ff0000720c */ /* 0x000fe40003f45270 */
[----:B------:R-:W-:-:S13]  /*0500*/  ISETP.GE.U32.AND P0, PT, R6, R15, PT ;  /* 0x0000000f0600720c */ /* 0x000fda0003f06070 */
[----:B------:R-:W-:-:S04]  /*0510*/  @P0 VIADD R7, R7, 0x1 ;  /* 0x0000000107070836 */ /* 0x000fc80000000000 */
[----:B------:R-:W-:Y:S01]  /*0520*/  @!P1 IMAD.MOV R7, RZ, RZ, -R7 ;  /* 0x000000ffff079224 */ /* 0x000fe200078e0a07 */
[----:B------:R-:W-:-:S05]  /*0530*/  @!P2 LOP3.LUT R7, RZ, R0, RZ, 0x33, !PT ;  /* 0x00000000ff07a212 */ /* 0x000fca00078e33ff */
[----:B------:R-:W-:Y:S04]  /*0540*/  STG.E desc[UR6][R2.64], R7 ;  /* 0x0000000702007986 */ /* 0x000fe8000c101906 */
[----:B------:R-:W2:Y:S02]  /*0550*/  LDG.E R0, desc[UR6][R4.64] ;  /* 0x0000000604007981 */ /* 0x000ea4000c1e1900 */
[----:B--2---:R-:W-:-:S05]  /*0560*/  IADD3 R9, PT, PT, R7, R0, RZ ;  /* 0x0000000007097210 */ /* 0x004fca0007ffe0ff */
        /* <DEDUP_REMOVED lines=15> */
[----:B-1----:R-:W-:Y:S01]  /*0660*/  VIADD R6, R8, 0xffffffe ;  /* 0x0ffffffe08067836 */ /* 0x002fe20000000000 */
[----:B------:R-:W-:-:S05]  /*0670*/  IADD3 R8, PT, PT, RZ, -R12, RZ ;  /* 0x8000000cff087210 */ /* 0x000fca0007ffe0ff */
[----:B------:R1:W2:Y:S02]  /*0680*/  F2I.FTZ.U32.TRUNC.NTZ R7, R6 ;  /* 0x0000000600077305 */ /* 0x0002a4000021f000 */
[----:B-1----:R-:W-:Y:S01]  /*0690*/  IMAD.MOV.U32 R6, RZ, RZ, RZ ;  /* 0x000000ffff067224 */ /* 0x002fe200078e00ff */
[----:B--2---:R-:W-:-:S05]  /*06a0*/  IADD3 R10, PT, PT, RZ, -R7, RZ ;  /* 0x80000007ff0a7210 */ /* 0x004fca0007ffe0ff */
[----:B------:R-:W-:Y:S02]  /*06b0*/  IMAD R9, R10, R15, RZ ;  /* 0x0000000f0a097224 */ /* 0x000fe400078e02ff */
[----:B------:R-:W-:Y:S02]  /*06c0*/  IMAD.MOV.U32 R10, RZ, RZ, R11 ;  /* 0x000000ffff0a7224 */ /* 0x000fe400078e000b */
[----:B------:R-:W-:-:S06]  /*06d0*/  IMAD.HI.U32 R7, R7, R9, R6 ;  /* 0x0000000907077227 */ /* 0x000fcc00078e0006 */
[----:B------:R-:W-:-:S04]  /*06e0*/  IMAD.HI.U32 R7, R7, R10, RZ ;  /* 0x0000000a07077227 */ /* 0x000fc800078e00ff */
[----:B------:R-:W-:-:S05]  /*06f0*/  IMAD R6, R7, R8, R10 ;  /* 0x0000000807067224 */ /* 0x000fca00078e020a */
[----:B------:R-:W-:-:S13]  /*0700*/  ISETP.GT.U32.AND P2, PT, R15, R6, PT ;  /* 0x000000060f00720c */ /* 0x000fda0003f44070 */
[----:B------:R-:W-:Y:S02]  /*0710*/  @!P2 IMAD.IADD R6, R6, 0x1, -R15 ;  /* 0x000000010606a824 */ /* 0x000fe400078e0a0f */
[----:B------:R-:W-:Y:S01]  /*0720*/  @!P2 VIADD R7, R7, 0x1 ;  /* 0x000000010707a836 */ /* 0x000fe20000000000 */
[----:B------:R-:W-:Y:S02]  /*0730*/  ISETP.NE.AND P2, PT, R0, RZ, PT ;  /* 0x000000ff0000720c */ /* 0x000fe40003f45270 */
[----:B------:R-:W-:-:S13]  /*0740*/  ISETP.GE.U32.AND P0, PT, R6, R15, PT ;  /* 0x0000000f0600720c */ /* 0x000fda0003f06070 */
[----:B------:R-:W-:-:S05]  /*0750*/  @P0 IADD3 R7, PT, PT, R7, 0x1, RZ ;  /* 0x0000000107070810 */ /* 0x000fca0007ffe0ff */
[----:B------:R-:W-:Y:S01]  /*0760*/  @!P1 IMAD.MOV R7, RZ, RZ, -R7 ;  /* 0x000000ffff079224 */ /* 0x000fe200078e0a07 */
        /* <DEDUP_REMOVED lines=9> */
[----:B--2---:R-:W-:-:S05]  /*0800*/  IADD3 R13, PT, PT, R11, -R0, RZ ;  /* 0x800000000b0d7210 */ /* 0x004fca0007ffe0ff */
        /* <DEDUP_REMOVED lines=146> */
[----:B-1----:R-:W-:Y:S01]  /*1130*/  IABS R11, R13 ;  /* 0x0000000d000b7213 */ /* 0x002fe20000000000 */
[----:B------:R-:W-:-:S04]  /*1140*/  UIADD3 UR4, UPT, UPT, UR4, 0x8, URZ ;  /* 0x0000000804047890 */ /* 0x000fc8000fffe0ff */
[----:B------:R-:W-:Y:S01]  /*1150*/  UISETP.NE.AND UP0, UPT, UR4, 0x2710, UPT ;  /* 0x000027100400788c */ /* 0x000fe2000bf05270 */
        /* <DEDUP_REMOVED lines=9> */
[----:B-1----:R-:W-:Y:S01]  /*11f0*/  HFMA2 R6, -RZ, RZ, 0, 0 ;  /* 0x00000000ff067431 */ /* 0x002fe200000001ff */
[----:B--2---:R-:W-:-:S05]  /*1200*/  IADD3 R10, PT, PT, RZ, -R7, RZ ;  /* 0x80000007ff0a7210 */ /* 0x004fca0007ffe0ff */
[----:B------:R-:W-:Y:S02]  /*1210*/  IMAD R9, R10, R15, RZ ;  /* 0x0000000f0a097224 */ /* 0x000fe400078e02ff */
[----:B------:R-:W-:Y:S02]  /*1220*/  IMAD.MOV.U32 R10, RZ, RZ, R11 ;  /* 0x000000ffff0a7224 */ /* 0x000fe400078e000b */
        /* <DEDUP_REMOVED lines=8> */
[----:B------:R-:W-:-:S05]  /*12b0*/  @P0 IADD3 R7, PT, PT, R7, 0x1, RZ ;  /* 0x0000000107070810 */ /* 0x000fca0007ffe0ff */
[----:B------:R-:W-:Y:S01]  /*12c0*/  @!P1 IMAD.MOV R7, RZ, RZ, -R7 ;  /* 0x000000ffff079224 */ /* 0x000fe200078e0a07 */
[----:B------:R-:W-:-:S04]  /*12d0*/  @!P2 LOP3.LUT R7, RZ, R0, RZ, 0x33, !PT ;  /* 0x00000000ff07a212 */ /* 0x000fc800078e33ff */
[----:B------:R-:W-:Y:S01]  /*12e0*/  MOV R0, R7 ;  /* 0x0000000700007202 */ /* 0x000fe20000000f00 */
[----:B------:R1:W-:Y:S01]  /*12f0*/  STG.E desc[UR6][R2.64], R7 ;  /* 0x0000000702007986 */ /* 0x0003e2000c101906 */
[----:B------:R-:W-:Y:S05]  /*1300*/  BRA.U UP0, `(.L_x_0) ;  /* 0xffffffed00707547 */ /* 0x000fea000b83ffff */
[----:B------:R-:W-:Y:S05]  /*1310*/  EXIT ;  /* 0x000000000000794d */ /* 0x000fea0003800000 */
.L_x_1:
[----:B------:R-:W-:-:S00]  /*1320*/  BRA `(.L_x_1) ;  /* 0xfffffffc00fc7947 */ /* 0x000fc0000383ffff */
[----:B------:R-:W-:-:S00]  /*1330*/  NOP ;  /* 0x0000000000007918 */ /* 0x000fc00000000000 */
        /* <DEDUP_REMOVED lines=12> */
.L_x_6:


//--------------------- .text._Z18gpu_register_arithPiS_ --------------------------
	.section	.text._Z18gpu_register_arithPiS_,"ax",@progbits
	.align	128
        .global         _Z18gpu_register_arithPiS_
        .type           _Z18gpu_register_arithPiS_,@function
        .size           _Z18gpu_register_arithPiS_,(.L_x_7 - _Z18gpu_register_arithPiS_)
        .other          _Z18gpu_register_arithPiS_,@"STO_CUDA_ENTRY STV_DEFAULT"
_Z18gpu_register_arithPiS_:
.text._Z18gpu_register_arithPiS_:
[----:B------:R-:W-:Y:S01]  /*0000*/  LDC R1, c[0x0][0x37c] ;  /* 0x0000df00ff017b82 */ /* 0x000fe20000000800 */
[----:B------:R-:W0:Y:S07]  /*0010*/  S2R R5, SR_TID.X ;  /* 0x0000000000057919 */ /* 0x000e2e0000002100 */
[----:B------:R-:W0:Y:S01]  /*0020*/  S2UR UR4, SR_CTAID.X ;  /* 0x00000000000479c3 */ /* 0x000e220000002500 */
[----:B------:R-:W1:Y:S07]  /*0030*/  LDCU.64 UR6, c[0x0][0x358] ;  /* 0x00006b00ff0677ac */ /* 0x000e6e0008000a00 */
[----:B------:R-:W0:Y:S08]  /*0040*/  LDC R0, c[0x0][0x360] ;  /* 0x0000d800ff007b82 */ /* 0x000e300000000800 */
[----:B------:R-:W2:Y:S01]  /*0050*/  LDC.64 R2, c[0x0][0x380] ;  /* 0x0000e000ff027b82 */ /* 0x000ea20000000a00 */
[----:B0-----:R-:W-:-:S04]  /*0060*/  IMAD R0, R0, UR4, R5 ;  /* 0x0000000400007c24 */ /* 0x001fc8000f8e0205 */
[----:B--2---:R-:W-:-:S06]  /*0070*/  IMAD.WIDE.U32 R2, R0, 0x4, R2 ;  /* 0x0000000400027825 */ /* 0x004fcc00078e0002 */
[----:B-1----:R-:W2:Y:S01]  /*0080*/  LDG.E R2, desc[UR6][R2.64] ;  /* 0x0000000602027981 */ /* 0x002ea2000c1e1900 */
[----:B------:R-:W-:Y:S01]  /*0090*/  IMAD.MOV.U32 R8, RZ, RZ, RZ ;  /* 0x000000ffff087224 */ /* 0x000fe200078e00ff */
[----:B------:R-:W-:Y:S01]  /*00a0*/  UMOV UR4, URZ ;  /* 0x000000ff00047c82 */ /* 0x000fe20008000000 */
[----:B------:R-:W-:Y:S01]  /*00b0*/  IMAD.MOV.U32 R7, RZ, RZ, RZ ;  /* 0x000000ffff077224 */ /* 0x000fe200078e00ff */
[----:B--2---:R-:W-:Y:S02]  /*00c0*/  IABS R4, R2 ;  /* 0x0000000200047213 */ /* 0x004fe40000000000 */
[----:B------:R-:W-:Y:S02]  /*00d0*/  IADD3 R3, PT, PT, R2, -0x1, RZ ;  /* 0xffffffff02037810 */ /* 0x000fe40007ffe0ff */
[----:B------:R-:W0:Y:S08]  /*00e0*/  I2F.RP R5, R4 ;  /* 0x0000000400057306 */ /* 0x000e300000209400 */
[----:B0-----:R-:W0:Y:S02]  /*00f0*/  MUFU.RCP R5, R5 ;  /* 0x0000000500057308 */ /* 0x001e240000001000 */
[----:B0-----:R-:W-:-:S06]  /*0100*/  VIADD R9, R5, 0xffffffe ;  /* 0x0ffffffe05097836 */ /* 0x001fcc0000000000 */
[----:B------:R-:W0:Y:S02]  /*0110*/  F2I.FTZ.U32.TRUNC.NTZ R9, R9 ;  /* 0x0000000900097305 */ /* 0x000e24000021f000 */
[----:B0-----:R-:W-:-:S04]  /*0120*/  IMAD.MOV R11, RZ, RZ, -R9 ;  /* 0x000000ffff0b7224 */ /* 0x001fc800078e0a09 */
[----:B------:R-:W-:-:S04]  /*0130*/  IMAD R11, R11, R4, RZ ;  /* 0x000000040b0b7224 */ /* 0x000fc800078e02ff */
[----:B------:R-:W-:-:S07]  /*0140*/  IMAD.HI.U32 R8, R9, R11, R8 ;  /* 0x0000000b09087227 */ /* 0x000fce00078e0008 */
.L_x_2:
[----:B------:R-:W-:Y:S01]  /*0150*/  IMAD.IADD R7, R3, 0x1, R7 ;  /* 0x0000000103077824 */ /* 0x000fe200078e0207 */
[-C--:B------:R-:W-:Y:S01]  /*0160*/  IABS R5, R2.reuse ;  /* 0x0000000200057213 */ /* 0x080fe20000000000 */
[----:B------:R-:W-:Y:S01]  /*0170*/  UIADD3 UR4, UPT, UPT, UR4, 0x10, URZ ;  /* 0x0000001004047890 */ /* 0x000fe2000fffe0ff */
[-C--:B------:R-:W-:Y:S01]  /*0180*/  IABS R6, R2.reuse ;  /* 0x0000000200067213 */ /* 0x080fe20000000000 */
[----:B------:R-:W-:Y:S02]  /*0190*/  IMAD R7, R2, R7, RZ ;  /* 0x0000000702077224 */ /* 0x000fe400078e02ff */
[----:B------:R-:W-:Y:S01]  /*01a0*/  IMAD.MOV R5, RZ, RZ, -R5 ;  /* 0x000000ffff057224 */ /* 0x000fe200078e0a05 */
[----:B------:R-:W0:Y:S01]  /*01b0*/  I2F.RP R10, R6 ;  /* 0x00000006000a7306 */ /* 0x000e220000209400 */
[----:B------:R-:W-:Y:S01]  /*01c0*/  UISETP.NE.AND UP0, UPT, UR4, 0x2710, UPT ;  /* 0x000027100400788c */ /* 0x000fe2000bf05270 */
[----:B------:R-:W-:Y:S02]  /*01d0*/  IABS R9, R7 ;  /* 0x0000000700097213 */ /* 0x000fe40000000000 */
[----:B------:R-:W-:-:S03]  /*01e0*/  LOP3.LUT R7, R7, R2, RZ, 0x3c, !PT ;  /* 0x0000000207077212 */ /* 0x000fc600078e3cff */
[----:B------:R-:W-:Y:S01]  /*01f0*/  IMAD.HI.U32 R8, R8, R9, RZ ;  /* 0x0000000908087227 */ /* 0x000fe200078e00ff */
[----:B------:R-:W-:Y:S02]  /*0200*/  ISETP.GE.AND P2, PT, R7, RZ, PT ;  /* 0x000000ff0700720c */ /* 0x000fe40003f46270 */
[----:B------:R-:W-:Y:S01]  /*0210*/  LOP3.LUT R7, RZ, R2, RZ, 0x33, !PT ;  /* 0x00000002ff077212 */ /* 0x000fe200078e33ff */
[----:B------:R-:W-:Y:S01]  /*0220*/  IMAD R9, R8, R5, R9 ;  /* 0x0000000508097224 */ /* 0x000fe200078e0209 */
[----:B0-----:R-:W0:Y:S04]  /*0230*/  MUFU.RCP R10, R10 ;  /* 0x0000000a000a7308 */ /* 0x001e280000001000 */
[----:B------:R-:W-:-:S13]  /*0240*/  ISETP.GT.U32.AND P1, PT, R4, R9, PT ;  /* 0x000000090400720c */ /* 0x000fda0003f24070 */
[----:B------:R-:W-:Y:S01]  /*0250*/  @!P1 IADD3 R9, PT, PT, R9, -R6, RZ ;  /* 0x8000000609099210 */ /* 0x000fe20007ffe0ff */
[----:B------:R-:W-:-:S03]  /*0260*/  @!P1 VIADD R8, R8, 0x1 ;  /* 0x0000000108089836 */ /* 0x000fc60000000000 */
[----:B------:R-:W-:Y:S01]  /*0270*/  ISETP.GE.U32.AND P0, PT, R9, R4, PT ;  /* 0x000000040900720c */ /* 0x000fe20003f06070 */
[----:B0-----:R-:W-:-:S06]  /*0280*/  VIADD R9, R10, 0xffffffe ;  /* 0x0ffffffe0a097836 */ /* 0x001fcc0000000000 */
[----:B------:R-:W0:Y:S06]  /*0290*/  F2I.FTZ.U32.TRUNC.NTZ R9, R9 ;  /* 0x0000000900097305 */ /* 0x000e2c000021f000 */
[----:B------:R-:W-:Y:S01]  /*02a0*/  @P0 VIADD R8, R8, 0x1 ;  /* 0x0000000108080836 */ /* 0x000fe20000000000 */
[----:B------:R-:W-:-:S04]  /*02b0*/  ISETP.NE.AND P0, PT, R2, RZ, PT ;  /* 0x000000ff0200720c */ /* 0x000fc80003f05270 */
[----:B------:R-:W-:-:S04]  /*02c0*/  @!P2 IADD3 R8, PT, PT, -R8, RZ, RZ ;  /* 0x000000ff0808a210 */ /* 0x000fc80007ffe1ff */
[----:B------:R-:W-:Y:S01]  /*02d0*/  SEL R8, R7, R8, !P0 ;  /* 0x0000000807087207 */ /* 0x000fe20004000000 */
[----:B0-----:R-:W-:-:S04]  /*02e0*/  IMAD.MOV R13, RZ, RZ, -R9 ;  /* 0x000000ffff0d7224 */ /* 0x001fc800078e0a09 */
[----:B------:R-:W-:Y:S02]  /*02f0*/  IMAD.IADD R11, R3, 0x1, R8 ;  /* 0x00000001030b7824 */ /* 0x000fe400078e0208 */
[----:B------:R-:W-:Y:S02]  /*0300*/  IMAD R13, R13, R6, RZ ;  /* 0x000000060d0d7224 */ /* 0x000fe400078e02ff */
[----:B------:R-:W-:Y:S02]  /*0310*/  IMAD R11, R2, R11, RZ ;  /* 0x0000000b020b7224 */ /* 0x000fe400078e02ff */
[----:B------:R-:W-:-:S03]  /*0320*/  IMAD.MOV.U32 R8, RZ, RZ, RZ ;  /* 0x000000ffff087224 */ /* 0x000fc600078e00ff */
[----:B------:R-:W-:Y:S01]  /*0330*/  IABS R4, R11 ;  /* 0x0000000b00047213 */ /* 0x000fe20000000000 */
[----:B------:R-:W-:Y:S01]  /*0340*/  IMAD.HI.U32 R8, R9, R13, R8 ;  /* 0x0000000d09087227 */ /* 0x000fe200078e0008 */
[----:B------:R-:W-:Y:S02]  /*0350*/  LOP3.LUT R11, R11, R2, RZ, 0x3c, !PT ;  /* 0x000000020b0b7212 */ /* 0x000fe400078e3cff */
[----:B------:R-:W-:Y:S01]  /*0360*/  MOV R9, R4 ;  /* 0x0000000400097202 */ /* 0x000fe20000000f00 */
[----:B------:R-:W-:Y:S01]  /*0370*/  IMAD.MOV.U32 R4, RZ, RZ, R6 ;  /* 0x000000ffff047224 */ /* 0x000fe200078e0006 */
[----:B------:R-:W-:-:S03]  /*0380*/  ISETP.GE.AND P3, PT, R11, RZ, PT ;  /* 0x000000ff0b00720c */ /* 0x000fc60003f66270 */
[----:B------:R-:W-:-:S04]  /*0390*/  IMAD.HI.U32 R10, R8, R9, RZ ;  /* 0x00000009080a7227 */ /* 0x000fc800078e00ff */
[----:B------:R-:W-:-:S05]  /*03a0*/  IMAD R9, R10, R5, R9 ;  /* 0x000000050a097224 */ /* 0x000fca00078e0209 */
[----:B------:R-:W-:-:S13]  /*03b0*/  ISETP.GT.U32.AND P2, PT, R4, R9, PT ;  /* 0x000000090400720c */ /* 0x000fda0003f44070 */
[----:B------:R-:W-:Y:S02]  /*03c0*/  @!P2 IMAD.IADD R9, R9, 0x1, -R6 ;  /* 0x000000010909a824 */ /* 0x000fe400078e0a06 */
[----:B------:R-:W-:-:S03]  /*03d0*/  @!P2 VIADD R10, R10, 0x1 ;  /* 0x000000010a0aa836 */ /* 0x000fc60000000000 */
[----:B------:R-:W-:-:S13]  /*03e0*/  ISETP.GE.U32.AND P1, PT, R9, R4, PT ;  /* 0x000000040900720c */ /* 0x000fda0003f26070 */
[----:B------:R-:W-:-:S05]  /*03f0*/  @P1 IADD3 R10, PT, PT, R10, 0x1, RZ ;  /* 0x000000010a0a1810 */ /* 0x000fca0007ffe0ff */
[----:B------:R-:W-:-:S05]  /*0400*/  @!P3 IMAD.MOV R10, RZ, RZ, -R10 ;  /* 0x000000ffff0ab224 */ /* 0x000fca00078e0a0a */
[----:B------:R-:W-:-:S05]  /*0410*/  SEL R10, R7, R10, !P0 ;  /* 0x0000000a070a7207 */ /* 0x000fca0004000000 */
[----:B------:R-:W-:-:S04]  /*0420*/  IMAD.IADD R9, R3, 0x1, R10 ;  /* 0x0000000103097824 */ /* 0x000fc800078e020a */
[----:B------:R-:W-:-:S05]  /*0430*/  IMAD R9, R2, R9, RZ ;  /* 0x0000000902097224 */ /* 0x000fca00078e02ff */
[----:B------:R-:W-:Y:S02]  /*0440*/  IABS R11, R9 ;  /* 0x00000009000b7213 */ /* 0x000fe40000000000 */
[----:B------:R-:W-:-:S03]  /*0450*/  LOP3.LUT R9, R9, R2, RZ, 0x3c, !PT ;  /* 0x0000000209097212 */ /* 0x000fc600078e3cff */
[----:B------:R-:W-:Y:S01]  /*0460*/  IMAD.HI.U32 R10, R8, R11, RZ ;  /* 0x0000000b080a7227 */ /* 0x000fe200078e00ff */
[----:B------:R-:W-:-:S03]  /*0470*/  ISETP.GE.AND P3, PT, R9, RZ, PT ;  /* 0x000000ff0900720c */ /* 0x000fc60003f66270 */
[----:B------:R-:W-:-:S05]  /*0480*/  IMAD R11, R10, R5, R11 ;  /* 0x000000050a0b7224 */ /* 0x000fca00078e020b */
[----:B------:R-:W-:-:S13]  /*0490*/  ISETP.GT.U32.AND P2, PT, R4, R11, PT ;  /* 0x0000000b0400720c */ /* 0x000fda0003f44070 */
[----:B------:R-:W-:Y:S01]  /*04a0*/  @!P2 IMAD.IADD R11, R11, 0x1, -R6 ;  /* 0x000000010b0ba824 */ /* 0x000fe200078e0a06 */
[----:B------:R-:W-:-:S04]  /*04b0*/  @!P2 IADD3 R10, PT, PT, R10, 0x1, RZ ;  /* 0x000000010a0aa810 */ /* 0x000fc80007ffe0ff */
[----:B------:R-:W-:-:S13]  /*04c0*/  ISETP.GE.U32.AND P1, PT, R11, R4, PT ;  /* 0x000000040b00720c */ /* 0x000fda0003f26070 */
[----:B------:R-:W-:-:S04]  /*04d0*/  @P1 VIADD R10, R10, 0x1 ;  /* 0x000000010a0a1836 */ /* 0x000fc80000000000 */
        /* <DEDUP_REMOVED lines=10> */
[----:B------:R-:W-:Y:S01]  /*0580*/  @!P2 IADD3 R11, PT, PT, R11, -R6, RZ ;  /* 0x800000060b0ba210 */ /* 0x000fe20007ffe0ff */
[----:B------:R-:W-:-:S03]  /*0590*/  @!P2 VIADD R10, R10, 0x1 ;  /* 0x000000010a0aa836 */ /* 0x000fc60000000000 */
[----:B------:R-:W-:-:S13]  /*05a0*/  ISETP.GE.U32.AND P1, PT, R11, R4, PT ;  /* 0x000000040b00720c */ /* 0x000fda0003f26070 */
[----:B------:R-:W-:-:S04]  /*05b0*/  @P1 VIADD R10, R10, 0x1 ;  /* 0x000000010a0a1836 */ /* 0x000fc80000000000 */
[----:B------:R-:W-:-:S05]  /*05c0*/  @!P3 IMAD.MOV R10, RZ, RZ, -R10 ;  /* 0x000000ffff0ab224 */ /* 0x000fca00078e0a0a */
[----:B------:R-:W-:-:S04]  /*05d0*/  SEL R10, R7, R10, !P0 ;  /* 0x0000000a070a7207 */ /* 0x000fc80004000000 */
[----:B------:R-:W-:-:S05]  /*05e0*/  IADD3 R9, PT, PT, R3, R10, RZ ;  /* 0x0000000a03097210 */ /* 0x000fca0007ffe0ff */
[----:B------:R-:W-:-:S05]  /*05f0*/  IMAD R9, R2, R9, RZ ;  /* 0x0000000902097224 */ /* 0x000fca00078e02ff */
[----:B------:R-:W-:Y:S02]  /*0600*/  IABS R11, R9 ;  /* 0x00000009000b7213 */ /* 0x000fe40000000000 */
[----:B------:R-:W-:-:S03]  /*0610*/  LOP3.LUT R9, R9, R2, RZ, 0x3c, !PT ;  /* 0x0000000209097212 */ /* 0x000fc600078e3cff */
[----:B------:R-:W-:Y:S01]  /*0620*/  IMAD.HI.U32 R10, R8, R11, RZ ;  /* 0x0000000b080a7227 */ /* 0x000fe200078e00ff */
[----:B------:R-:W-:-:S03]  /*0630*/  ISETP.GE.AND P3, PT, R9, RZ, PT ;  /* 0x000000ff0900720c */ /* 0x000fc60003f66270 */
[----:B------:R-:W-:-:S05]  /*0640*/  IMAD R11, R10, R5, R11 ;  /* 0x000000050a0b7224 */ /* 0x000fca00078e020b */
[----:B------:R-:W-:-:S13]  /*0650*/  ISETP.GT.U32.AND P2, PT, R4, R11, PT ;  /* 0x0000000b0400720c */ /* 0x000fda0003f44070 */
[----:B------:R-:W-:Y:S02]  /*0660*/  @!P2 IMAD.IADD R11, R11, 0x1, -R6 ;  /* 0x000000010b0ba824 */ /* 0x000fe400078e0a06 */
[----:B------:R-:W-:-:S03]  /*0670*/  @!P2 VIADD R10, R10, 0x1 ;  /* 0x000000010a0aa836 */ /* 0x000fc60000000000 */
[----:B------:R-:W-:-:S13]  /*0680*/  ISETP.GE.U32.AND P1, PT, R11, R4, PT ;  /* 0x000000040b00720c */ /* 0x000fda0003f26070 */
[----:B------:R-:W-:-:S05]  /*0690*/  @P1 VIADD R10, R10, 0x1 ;  /* 0x000000010a0a1836 */ /* 0x000fca0000000000 */
[----:B------:R-:W-:-:S04]  /*06a0*/  @!P3 IADD3 R10, PT, PT, -R10, RZ, RZ ;  /* 0x000000ff0a0ab210 */ /* 0x000fc80007ffe1ff */
        /* <DEDUP_REMOVED lines=154> */
[----:B------:R-:W-:Y:S01]  /*1050*/  SEL R7, R7, R10, !P0 ;  /* 0x0000000a07077207 */ /* 0x000fe20004000000 */
[----:B------:R-:W-:Y:S06]  /*1060*/  BRA.U UP0, `(.L_x_2) ;  /* 0xfffffff100387547 */ /* 0x000fec000b83ffff */
[----:B------:R-:W0:Y:S02]  /*1070*/  LDC.64 R2, c[0x0][0x388] ;  /* 0x0000e200ff027b82 */ /* 0x000e240000000a00 */
[----:B0-----:R-:W-:-:S05]  /*1080*/  IMAD.WIDE.U32 R2, R0, 0x4, R2 ;  /* 0x0000000400027825 */ /* 0x001fca00078e0002 */
[----:B------:R-:W-:Y:S01]  /*1090*/  STG.E desc[UR6][R2.64], R7 ;  /* 0x0000000702007986 */ /* 0x000fe2000c101906 */
[----:B------:R-:W-:Y:S05]  /*10a0*/  EXIT ;  /* 0x000000000000794d */ /* 0x000fea0003800000 */
.L_x_3:
        /* <DEDUP_REMOVED lines=13> */
.L_x_7:


//--------------------- .text._Z23gpu_register_copy_arithPiS_ --------------------------
	.section	.text._Z23gpu_register_copy_arithPiS_,"ax",@progbits
	.align	128
        .global         _Z23gpu_register_copy_arithPiS_
        .type           _Z23gpu_register_copy_arithPiS_,@function
        .size           _Z23gpu_register_copy_arithPiS_,(.L_x_8 - _Z23gpu_register_copy_arithPiS_)
        .other          _Z23gpu_register_copy_arithPiS_,@"STO_CUDA_ENTRY STV_DEFAULT"
_Z23gpu_register_copy_arithPiS_:
.text._Z23gpu_register_copy_arithPiS_:
[----:B------:R-:W-:Y:S01]  /*0000*/  LDC R1, c[0x0][0x37c] ;  /* 0x0000df00ff017b82 */ /* 0x000fe20000000800 */
[----:B------:R-:W0:Y:S07]  /*0010*/  S2R R3, SR_TID.X ;  /* 0x0000000000037919 */ /* 0x000e2e0000002100 */
[----:B------:R-:W0:Y:S01]  /*0020*/  S2UR UR4, SR_CTAID.X ;  /* 0x00000000000479c3 */ /* 0x000e220000002500 */
[----:B------:R-:W1:Y:S07]  /*0030*/  LDCU.64 UR6, c[0x0][0x358] ;  /* 0x00006b00ff0677ac */ /* 0x000e6e0008000a00 */
[----:B------:R-:W0:Y:S08]  /*0040*/  LDC R0, c[0x0][0x360] ;  /* 0x0000d800ff007b82 */ /* 0x000e300000000800 */
[----:B------:R-:W2:Y:S01]  /*0050*/  LDC.64 R4, c[0x0][0x380] ;  /* 0x0000e000ff047b82 */ /* 0x000ea20000000a00 */
[----:B0-----:R-:W-:-:S04]  /*0060*/  IMAD R0, R0, UR4, R3 ;  /* 0x0000000400007c24 */ /* 0x001fc8000f8e0203 */
[----:B--2---:R-:W-:-:S05]  /*0070*/  IMAD.WIDE.U32 R4, R0, 0x4, R4 ;  /* 0x0000000400047825 */ /* 0x004fca00078e0004 */
[----:B-1----:R-:W2:Y:S01]  /*0080*/  LDG.E R2, desc[UR6][R4.64] ;  /* 0x0000000604027981 */ /* 0x002ea2000c1e1900 */
[----:B------:R-:W-:Y:S01]  /*0090*/  UMOV UR4, 0x10 ;  /* 0x0000001000047882 */ /* 0x000fe20000000000 */
[----:B--2---:R-:W-:-:S05]  /*00a0*/  IADD3 R3, PT, PT, R2, -0x2, RZ ;  /* 0xfffffffe02037810 */ /* 0x004fca0007ffe0ff */
[----:B------:R-:W-:-:S04]  /*00b0*/  IMAD R6, R2, R3, R3 ;  /* 0x0000000302067224 */ /* 0x000fc800078e0203 */
        /* <DEDUP_REMOVED lines=14> */
[----:B------:R-:W-:-:S07]  /*01a0*/  IMAD R4, R2, R5, RZ ;  /* 0x0000000502047224 */ /* 0x000fce00078e02ff */
.L_x_4:
[----:B------:R-:W-:Y:S01]  /*01b0*/  IADD3 R4, PT, PT, R3, R4, RZ ;  /* 0x0000000403047210 */ /* 0x000fe20007ffe0ff */
[----:B------:R-:W-:-:S04]  /*01c0*/  UIADD3 UR4, UPT, UPT, UR4, 0x100, URZ ;  /* 0x0000010004047890 */ /* 0x000fc8000fffe0ff */
[----:B------:R-:W-:Y:S01]  /*01d0*/  IMAD R4, R2, R4, R3 ;  /* 0x0000000402047224 */ /* 0x000fe200078e0203 */
[----:B------:R-:W-:-:S03]  /*01e0*/  UISETP.NE.AND UP0, UPT, UR4, 0x2710, UPT ;  /* 0x000027100400788c */ /* 0x000fc6000bf05270 */
        /* <DEDUP_REMOVED lines=254> */
[----:B------:R-:W-:Y:S01]  /*11d0*/  IMAD R4, R2, R5, RZ ;  /* 0x0000000502047224 */ /* 0x000fe200078e02ff */
[----:B------:R-:W-:Y:S06]  /*11e0*/  BRA.U UP0, `(.L_x_4) ;  /* 0xffffffed00f07547 */ /* 0x000fec000b83ffff */
[----:B------:R-:W0:Y:S02]  /*11f0*/  LDC.64 R2, c[0x0][0x388] ;  /* 0x0000e200ff027b82 */ /* 0x000e240000000a00 */
[----:B0-----:R-:W-:-:S05]  /*1200*/  IMAD.WIDE.U32 R2, R0, 0x4, R2 ;  /* 0x0000000400027825 */ /* 0x001fca00078e0002 */
[----:B------:R-:W-:Y:S01]  /*1210*/  STG.E desc[UR6][R2.64], R4 ;  /* 0x0000000402007986 */ /* 0x000fe2000c101906 */
[----:B------:R-:W-:Y:S05]  /*1220*/  EXIT ;  /* 0x000000000000794d */ /* 0x000fea0003800000 */
.L_x_5:
        /* <DEDUP_REMOVED lines=13> */
.L_x_8:


//--------------------- .nv.shared.reserved.0     --------------------------
	.section	.nv.shared.reserved.0,"aw",@nobits
	.weak		__nv_reservedSMEM_offset_0_alias
	.size		__nv_reservedSMEM_offset_0_alias, 0, 64
	.other		__nv_reservedSMEM_offset_0_alias,@"STO_CUDA_RESERVED_SHARED STV_DEFAULT"
__nv_reservedSMEM_offset_0_alias:
	.zero		0
	.zero		64


//--------------------- .nv.constant0._Z16gpu_global_arithPiS_ --------------------------
	.section	.nv.constant0._Z16gpu_global_arithPiS_,"a",@progbits
	.sectionflags	@""
	.align	4
.nv.constant0._Z16gpu_global_arithPiS_:
	.zero		912


//--------------------- .nv.constant0._Z18gpu_register_arithPiS_ --------------------------
	.section	.nv.constant0._Z18gpu_register_arithPiS_,"a",@progbits
	.sectionflags	@""
	.align	4
.nv.constant0._Z18gpu_register_arithPiS_:
	.zero		912


//--------------------- .nv.constant0._Z23gpu_register_copy_arithPiS_ --------------------------
	.section	.nv.constant0._Z23gpu_register_copy_arithPiS_,"a",@progbits
	.sectionflags	@""
	.align	4
.nv.constant0._Z23gpu_register_copy_arithPiS_:
	.zero		912


//--------------------- SYMBOLS --------------------------

	.type		.nv.reservedSmem.offset0,@object
	.size		.nv.reservedSmem.offset0,0x4
